	.headerflags	@"EF_CUDA_TEXMODE_UNIFIED EF_CUDA_64BIT_ADDRESS EF_CUDA_ACCELERATORS EF_CUDA_SM90 EF_CUDA_VIRTUAL_SM(EF_CUDA_SM90)"
	.elftype	@"ET_EXEC"


//--------------------- .nv.info                  --------------------------
	.section	.nv.info,"",@"SHT_CUDA_INFO"
	.align	4


	//----- nvinfo : EIATTR_REGCOUNT
	.align		4
        /*0000*/ 	.byte	0x04, 0x2f
        /*0002*/ 	.short	(.L_3 - .L_2)
	.align		4
.L_2:
        /*0004*/ 	.word	index@(triton_poi_fused__native_batch_norm_legit_no_training_silu_38)
        /*0008*/ 	.word	0x0000001a


	//----- nvinfo : EIATTR_MIN_STACK_SIZE
	.align		4
.L_3:
        /*000c*/ 	.byte	0x04, 0x12
        /*000e*/ 	.short	(.L_5 - .L_4)
	.align		4
.L_4:
        /*0010*/ 	.word	index@(triton_poi_fused__native_batch_norm_legit_no_training_silu_38)
        /*0014*/ 	.word	0x00000000


	//----- nvinfo : EIATTR_FRAME_SIZE
	.align		4
.L_5:
        /*0018*/ 	.byte	0x04, 0x11
        /*001a*/ 	.short	(.L_7 - .L_6)
	.align		4
.L_6:
        /*001c*/ 	.word	index@(triton_poi_fused__native_batch_norm_legit_no_training_silu_38)
        /*0020*/ 	.word	0x00000000


	//----- nvinfo : EIATTR_MIN_STACK_SIZE
	.align		4
.L_7:
        /*0024*/ 	.byte	0x04, 0x12
        /*0026*/ 	.short	(.L_9 - .L_8)
	.align		4
.L_8:
        /*0028*/ 	.word	index@(triton_poi_fused__native_batch_norm_legit_no_training_silu_38)
        /*002c*/ 	.word	0x00000000
.L_9:


//--------------------- .nv.info.triton_poi_fused__native_batch_norm_legit_no_training_silu_38 --------------------------
	.section	.nv.info.triton_poi_fused__native_batch_norm_legit_no_training_silu_38,"",@"SHT_CUDA_INFO"
	.sectionflags	@""
	.align	4


	//----- nvinfo : EIATTR_CUDA_API_VERSION
	.align		4
        /*0000*/ 	.byte	0x04, 0x37
        /*0002*/ 	.short	(.L_11 - .L_10)
.L_10:
        /*0004*/ 	.word	0x0000007c


	//----- nvinfo : EIATTR_KPARAM_INFO
	.align		4
.L_11:
        /*0008*/ 	.byte	0x04, 0x17
        /*000a*/ 	.short	(.L_13 - .L_12)
.L_12:
        /*000c*/ 	.word	0x00000000
        /*0010*/ 	.short	0x0007
        /*0012*/ 	.short	0x0034
        /*0014*/ 	.byte	0x00, 0xf0, 0x11, 0x00


	//----- nvinfo : EIATTR_KPARAM_INFO
	.align		4
.L_13:
        /*0018*/ 	.byte	0x04, 0x17
        /*001a*/ 	.short	(.L_15 - .L_14)
.L_14:
        /*001c*/ 	.word	0x00000000
        /*0020*/ 	.short	0x0006
        /*0022*/ 	.short	0x0030
        /*0024*/ 	.byte	0x00, 0xf0, 0x11, 0x00


	//----- nvinfo : EIATTR_KPARAM_INFO
	.align		4
.L_15:
        /*0028*/ 	.byte	0x04, 0x17
        /*002a*/ 	.short	(.L_17 - .L_16)
.L_16:
        /*002c*/ 	.word	0x00000000
        /*0030*/ 	.short	0x0005
        /*0032*/ 	.short	0x0028
        /*0034*/ 	.byte	0x00, 0xf4, 0x21, 0x00


	//----- nvinfo : EIATTR_KPARAM_INFO
	.align		4
.L_17:
        /*0038*/ 	.byte	0x04, 0x17
        /*003a*/ 	.short	(.L_19 - .L_18)
.L_18:
        /*003c*/ 	.word	0x00000000
        /*0040*/ 	.short	0x0004
        /*0042*/ 	.short	0x0020
        /*0044*/ 	.byte	0x00, 0xf4, 0x21, 0x00


	//----- nvinfo : EIATTR_KPARAM_INFO
	.align		4
.L_19:
        /*0048*/ 	.byte	0x04, 0x17
        /*004a*/ 	.short	(.L_21 - .L_20)
.L_20:
        /*004c*/ 	.word	0x00000000
        /*0050*/ 	.short	0x0003
        /*0052*/ 	.short	0x0018
        /*0054*/ 	.byte	0x00, 0xf4, 0x21, 0x00


	//----- nvinfo : EIATTR_KPARAM_INFO
	.align		4
.L_21:
        /*0058*/ 	.byte	0x04, 0x17
        /*005a*/ 	.short	(.L_23 - .L_22)
.L_22:
        /*005c*/ 	.word	0x00000000
        /*0060*/ 	.short	0x0002
        /*0062*/ 	.short	0x0010
        /*0064*/ 	.byte	0x00, 0xf4, 0x21, 0x00


	//----- nvinfo : EIATTR_KPARAM_INFO
	.align		4
.L_23:
        /*0068*/ 	.byte	0x04, 0x17
        /*006a*/ 	.short	(.L_25 - .L_24)
.L_24:
        /*006c*/ 	.word	0x00000000
        /*0070*/ 	.short	0x0001
        /*0072*/ 	.short	0x0008
        /*0074*/ 	.byte	0x00, 0xf4, 0x21, 0x00


	//----- nvinfo : EIATTR_KPARAM_INFO
	.align		4
.L_25:
        /*0078*/ 	.byte	0x04, 0x17
        /*007a*/ 	.short	(.L_27 - .L_26)
.L_26:
        /*007c*/ 	.word	0x00000000
        /*0080*/ 	.short	0x0000
        /*0082*/ 	.short	0x0000
        /*0084*/ 	.byte	0x00, 0xf4, 0x21, 0x00


	//----- nvinfo : EIATTR_SPARSE_MMA_MASK
	.align		4
.L_27:
        /*0088*/ 	.byte	0x03, 0x50
        /*008a*/ 	.short	0x0000


	//----- nvinfo : EIATTR_MAXREG_COUNT
	.align		4
        /*008c*/ 	.byte	0x03, 0x1b
        /*008e*/ 	.short	0x00ff


	//----- nvinfo : EIATTR_EXIT_INSTR_OFFSETS
	.align		4
        /*0090*/ 	.byte	0x04, 0x1c
        /*0092*/ 	.short	(.L_29 - .L_28)


	//   ....[0]....
.L_28:
        /*0094*/ 	.word	0x000006c0


	//   ....[1]....
        /*0098*/ 	.word	0x00000710


	//----- nvinfo : EIATTR_REQNTID
	.align		4
.L_29:
        /*009c*/ 	.byte	0x04, 0x10
        /*009e*/ 	.short	(.L_31 - .L_30)
.L_30:
        /*00a0*/ 	.word	0x00000080
        /*00a4*/ 	.word	0x00000001
        /*00a8*/ 	.word	0x00000001


	//----- nvinfo : EIATTR_CBANK_PARAM_SIZE
	.align		4
.L_31:
        /*00ac*/ 	.byte	0x03, 0x19
        /*00ae*/ 	.short	0x0038


	//----- nvinfo : EIATTR_PARAM_CBANK
	.align		4
        /*00b0*/ 	.byte	0x04, 0x0a
        /*00b2*/ 	.short	(.L_33 - .L_32)
	.align		4
.L_32:
        /*00b4*/ 	.word	index@(.nv.constant0.triton_poi_fused__native_batch_norm_legit_no_training_silu_38)
        /*00b8*/ 	.short	0x0210
        /*00ba*/ 	.short	0x0038


	//----- nvinfo : EIATTR_SW_WAR
	.align		4
.L_33:
        /*00bc*/ 	.byte	0x04, 0x36
        /*00be*/ 	.short	(.L_35 - .L_34)
.L_34:
        /*00c0*/ 	.word	0x00000008
.L_35:


//--------------------- .nv.callgraph             --------------------------
	.section	.nv.callgraph,"",@"SHT_CUDA_CALLGRAPH"
	.align	4
	.sectionentsize	8
	.align		4
        /*0000*/ 	.word	0x00000000
	.align		4
        /*0004*/ 	.word	0xffffffff
	.align		4
        /*0008*/ 	.word	0x00000000
	.align		4
        /*000c*/ 	.word	0xfffffffe
	.align		4
        /*0010*/ 	.word	0x00000000
	.align		4
        /*0014*/ 	.word	0xfffffffd
	.align		4
        /*0018*/ 	.word	0x00000000
	.align		4
        /*001c*/ 	.word	0xfffffffc


//--------------------- .nv.constant4             --------------------------
	.section	.nv.constant4,"a",@progbits
	.align	8
	.align		8
.nv.constant4:
        /*0000*/ 	.dword	_$_str
	.align		8
        /*0008*/ 	.dword	_$_str_$_2


//--------------------- .text.triton_poi_fused__native_batch_norm_legit_no_training_silu_38 --------------------------
	.section	.text.triton_poi_fused__native_batch_norm_legit_no_training_silu_38,"ax",@progbits
	.sectionflags	@"SHF_BARRIERS=1"
	.align	128
        .global         triton_poi_fused__native_batch_norm_legit_no_training_silu_38
        .type           triton_poi_fused__native_batch_norm_legit_no_training_silu_38,@function
        .size           triton_poi_fused__native_batch_norm_legit_no_training_silu_38,(.L_x_1 - triton_poi_fused__native_batch_norm_legit_no_training_silu_38)
        .other          triton_poi_fused__native_batch_norm_legit_no_training_silu_38,@"STO_CUDA_ENTRY STV_DEFAULT"
triton_poi_fused__native_batch_norm_legit_no_training_silu_38:
.text.triton_poi_fused__native_batch_norm_legit_no_training_silu_38:
[----:B------:R-:W0:Y:S01]  /*0000*/  LDC R1, c[0x0][0x28] ;  /* 0x00000a00ff017b82 */ /* 0x000e220000000800 */
[----:B------:R-:W1:Y:S07]  /*0010*/  S2R R10, SR_TID.X ;  /* 0x00000000000a7919 */ /* 0x000e6e0000002100 */
[----:B------:R-:W2:Y:S01]  /*0020*/  LDC.64 R2, c[0x0][0x220] ;  /* 0x00008800ff027b82 */ /* 0x000ea20000000a00 */
[----:B------:R-:W-:Y:S01]  /*0030*/  CS2R R6, SRZ ;  /* 0x0000000000067805 */ /* 0x000fe2000001ff00 */
[----:B------:R-:W-:Y:S01]  /*0040*/  ULDC.64 UR6, c[0x0][0x208] ;  /* 0x0000820000067ab9 */ /* 0x000fe20000000a00 */
[----:B------:R-:W3:Y:S01]  /*0050*/  S2R R0, SR_CTAID.X ;  /* 0x0000000000007919 */ /* 0x000ee20000002500 */
[----:B------:R-:W4:Y:S04]  /*0060*/  S2R R8, SR_CTAID.Y ;  /* 0x0000000000087919 */ /* 0x000f280000002600 */
[----:B------:R-:W5:Y:S08]  /*0070*/  LDC.64 R16, c[0x0][0x210] ;  /* 0x00008400ff107b82 */ /* 0x000f700000000a00 */
[----:B------:R-:W5:Y:S08]  /*0080*/  LDC.64 R20, c[0x0][0x218] ;  /* 0x00008600ff147b82 */ /* 0x000f700000000a00 */
[----:B------:R-:W5:Y:S01]  /*0090*/  LDC.64 R14, c[0x0][0x230] ;  /* 0x00008c00ff0e7b82 */ /* 0x000f620000000a00 */
[----:B-1----:R-:W-:-:S07]  /*00a0*/  SHF.L.U32 R9, R10, 0x1, RZ ;  /* 0x000000010a097819 */ /* 0x002fce00000006ff */
[----:B------:R-:W1:Y:S01]  /*00b0*/  LDC.64 R12, c[0x0][0x228] ;  /* 0x00008a00ff0c7b82 */ /* 0x000e620000000a00 */
[----:B------:R-:W-:-:S04]  /*00c0*/  LOP3.LUT R9, R9, 0xfe, RZ, 0xc0, !PT ;  /* 0x000000fe09097812 */ /* 0x000fc800078ec0ff */
[----:B---3--:R-:W-:-:S04]  /*00d0*/  PRMT R11, R9, 0x6540, R0 ;  /* 0x00006540090b7816 */ /* 0x008fc80000000000 */
[C---:B------:R-:W-:Y:S01]  /*00e0*/  ISETP.GE.AND P2, PT, R11.reuse, 0x400, PT ;  /* 0x000004000b00780c */ /* 0x040fe20003f46270 */
[----:B--2---:R-:W-:-:S12]  /*00f0*/  IMAD.WIDE R2, R11, 0x4, R2 ;  /* 0x000000040b027825 */ /* 0x004fd800078e0202 */
[----:B------:R2:W3:Y:S01]  /*0100*/  @!P2 LDG.E.EL.64 R6, desc[UR6][R2.64] ;  /* 0x000000060206a981 */ /* 0x0004e2000c2e1b00 */
[C---:B----4-:R-:W-:Y:S01]  /*0110*/  ISETP.GE.AND P0, PT, R8.reuse, 0x10, PT ;  /* 0x000000100800780c */ /* 0x050fe20003f06270 */
[C---:B0----5:R-:W-:Y:S01]  /*0120*/  IMAD.WIDE R20, R11.reuse, 0x4, R20 ;  /* 0x000000040b147825 */ /* 0x061fe200078e0214 */
[----:B------:R-:W-:Y:S02]  /*0130*/  LEA R5, R8, R11, 0xa ;  /* 0x0000000b08057211 */ /* 0x000fe400078e50ff */
[C---:B------:R-:W-:Y:S01]  /*0140*/  ISETP.LT.AND P1, PT, R11.reuse, 0x400, !P0 ;  /* 0x000004000b00780c */ /* 0x040fe20004721270 */
[----:B------:R-:W-:-:S04]  /*0150*/  IMAD.WIDE R22, R11, 0x4, R14 ;  /* 0x000000040b167825 */ /* 0x000fc800078e020e */
[----:B------:R-:W-:Y:S01]  /*0160*/  IMAD.WIDE R16, R5, 0x4, R16 ;  /* 0x0000000405107825 */ /* 0x000fe200078e0210 */
[----:B------:R-:W-:Y:S02]  /*0170*/  CS2R R4, SRZ ;  /* 0x0000000000047805 */ /* 0x000fe4000001ff00 */
[----:B--2---:R-:W-:Y:S02]  /*0180*/  CS2R R2, SRZ ;  /* 0x0000000000027805 */ /* 0x004fe4000001ff00 */
[----:B------:R-:W-:Y:S02]  /*0190*/  CS2R R14, SRZ ;  /* 0x00000000000e7805 */ /* 0x000fe4000001ff00 */
[----:B------:R-:W-:Y:S01]  /*01a0*/  CS2R R18, SRZ ;  /* 0x0000000000127805 */ /* 0x000fe2000001ff00 */
[----:B-1----:R-:W-:Y:S01]  /*01b0*/  IMAD.WIDE R12, R11, 0x4, R12 ;  /* 0x000000040b0c7825 */ /* 0x002fe200078e020c */
[----:B------:R0:W2:Y:S04]  /*01c0*/  @!P2 LDG.E.EL.64 R4, desc[UR6][R20.64] ;  /* 0x000000061404a981 */ /* 0x0000a8000c2e1b00 */
[----:B------:R-:W2:Y:S04]  /*01d0*/  @P1 LDG.E.EL.64 R2, desc[UR6][R16.64] ;  /* 0x0000000610021981 */ /* 0x000ea8000c2e1b00 */
[----:B------:R1:W4:Y:S04]  /*01e0*/  @!P2 LDG.E.EL.64 R14, desc[UR6][R12.64] ;  /* 0x000000060c0ea981 */ /* 0x000328000c2e1b00 */
[----:B------:R-:W4:Y:S01]  /*01f0*/  @!P2 LDG.E.EL.64 R18, desc[UR6][R22.64] ;  /* 0x000000061612a981 */ /* 0x000f22000c2e1b00 */
[----:B------:R-:W5:Y:S01]  /*0200*/  S2UR UR5, SR_CgaCtaId ;  /* 0x00000000000579c3 */ /* 0x000f620000008800 */
[----:B------:R-:W-:-:S02]  /*0210*/  UMOV UR4, 0x400 ;  /* 0x0000040000047882 */ /* 0x000fc40000000000 */
[----:B-----5:R-:W-:-:S06]  /*0220*/  UPRMT UR4, UR5, 0x654, UR4 ;  /* 0x0000065405047896 */ /* 0x020fcc0008000004 */
[----:B------:R-:W-:Y:S01]  /*0230*/  LEA R9, R9, UR4, 0x2 ;  /* 0x0000000409097c11 */ /* 0x000fe2000f8e10ff */
[----:B---3--:R-:W-:Y:S01]  /*0240*/  FADD R6, R6, 0.0010000000474974513054 ;  /* 0x3a83126f06067421 */ /* 0x008fe20000000000 */
[----:B------:R-:W-:-:S03]  /*0250*/  FADD R7, R7, 0.0010000000474974513054 ;  /* 0x3a83126f07077421 */ /* 0x000fc60000000000 */
[----:B------:R3:W5:Y:S08]  /*0260*/  MUFU.SQRT R11, R6 ;  /* 0x00000006000b7308 */ /* 0x0007700000002000 */
[----:B0-----:R-:W0:Y:S01]  /*0270*/  MUFU.SQRT R20, R7 ;  /* 0x0000000700147308 */ /* 0x001e220000002000 */
[----:B---3--:R-:W-:Y:S01]  /*0280*/  HFMA2.MMA R6, -RZ, RZ, 1.625, 0 ;  /* 0x3e800000ff067435 */ /* 0x008fe200000001ff */
[----:B-----5:R-:W-:-:S02]  /*0290*/  FSETP.GT.AND P1, PT, R11, 8.50705917302346158658e+37, PT ;  /* 0x7e8000000b00780b */ /* 0x020fc40003f24000 */
[----:B------:R-:W-:Y:S01]  /*02a0*/  FSETP.GEU.AND P3, PT, R11, 1.175494350822287508e-38, PT ;  /* 0x008000000b00780b */ /* 0x000fe20003f6e000 */
[----:B--2---:R-:W-:-:S06]  /*02b0*/  FADD R2, -R4, R2 ;  /* 0x0000000204027221 */ /* 0x004fcc0000000100 */
[----:B-1----:R-:W-:Y:S01]  /*02c0*/  FSEL R12, R6, 1, P1 ;  /* 0x3f800000060c7808 */ /* 0x002fe20000800000 */
[----:B------:R-:W-:Y:S01]  /*02d0*/  FADD R3, -R5, R3 ;  /* 0x0000000305037221 */ /* 0x000fe20000000100 */
[C---:B0-----:R-:W-:Y:S02]  /*02e0*/  FSETP.GT.AND P2, PT, R20.reuse, 8.50705917302346158658e+37, PT ;  /* 0x7e8000001400780b */ /* 0x041fe40003f44000 */
[----:B------:R-:W-:Y:S02]  /*02f0*/  FSETP.GEU.AND P4, PT, R20, 1.175494350822287508e-38, PT ;  /* 0x008000001400780b */ /* 0x000fe40003f8e000 */
[----:B------:R-:W-:Y:S01]  /*0300*/  FSEL R13, R6, 1, P2 ;  /* 0x3f800000060d7808 */ /* 0x000fe20001000000 */
[----:B------:R-:W-:Y:S01]  /*0310*/  @P1 FMUL R11, R11, 0.25 ;  /* 0x3e8000000b0b1820 */ /* 0x000fe20000400000 */
[----:B------:R-:W-:-:S03]  /*0320*/  @!P3 FMUL R12, R12, 16777216 ;  /* 0x4b8000000c0cb820 */ /* 0x000fc60000400000 */
[----:B------:R-:W-:-:S04]  /*0330*/  @!P3 FMUL R11, R11, 16777216 ;  /* 0x4b8000000b0bb820 */ /* 0x000fc80000400000 */
[----:B------:R-:W-:Y:S02]  /*0340*/  @P2 FMUL R20, R20, 0.25 ;  /* 0x3e80000014142820 */ /* 0x000fe40000400000 */
[----:B------:R-:W0:Y:S01]  /*0350*/  MUFU.RCP R11, R11 ;  /* 0x0000000b000b7308 */ /* 0x000e220000001000 */
[----:B------:R-:W-:Y:S01]  /*0360*/  @!P4 FMUL R13, R13, 16777216 ;  /* 0x4b8000000d0dc820 */ /* 0x000fe20000400000 */
[----:B------:R-:W-:-:S06]  /*0370*/  @!P4 FMUL R20, R20, 16777216 ;  /* 0x4b8000001414c820 */ /* 0x000fcc0000400000 */
[----:B------:R-:W1:Y:S01]  /*0380*/  MUFU.RCP R20, R20 ;  /* 0x0000001400147308 */ /* 0x000e620000001000 */
[----:B0-----:R-:W-:-:S04]  /*0390*/  FMUL R7, R11, R12 ;  /* 0x0000000c0b077220 */ /* 0x001fc80000400000 */
[----:B------:R-:W-:Y:S01]  /*03a0*/  FMUL R7, R2, R7 ;  /* 0x0000000702077220 */ /* 0x000fe20000400000 */
[----:B-1----:R-:W-:-:S03]  /*03b0*/  FMUL R4, R20, R13 ;  /* 0x0000000d14047220 */ /* 0x002fc60000400000 */
[----:B----4-:R-:W-:Y:S01]  /*03c0*/  FFMA R7, R7, R14, R18 ;  /* 0x0000000e07077223 */ /* 0x010fe20000000012 */
[----:B------:R-:W-:-:S03]  /*03d0*/  FMUL R4, R3, R4 ;  /* 0x0000000403047220 */ /* 0x000fc60000400000 */
[----:B------:R-:W-:Y:S01]  /*03e0*/  FADD R2, RZ, -R7 ;  /* 0x80000007ff027221 */ /* 0x000fe20000000000 */
[----:B------:R-:W-:-:S03]  /*03f0*/  FFMA R4, R4, R15, R19 ;  /* 0x0000000f04047223 */ /* 0x000fc60000000013 */
[----:B------:R-:W-:Y:S01]  /*0400*/  FMUL R2, R2, 1.4426950216293334961 ;  /* 0x3fb8aa3b02027820 */ /* 0x000fe20000400000 */
[----:B------:R-:W-:-:S04]  /*0410*/  FADD R3, RZ, -R4 ;  /* 0x80000004ff037221 */ /* 0x000fc80000000000 */
[----:B------:R-:W-:Y:S01]  /*0420*/  FSETP.GEU.AND P1, PT, R2, -126, PT ;  /* 0xc2fc00000200780b */ /* 0x000fe20003f2e000 */
[----:B------:R-:W-:-:S05]  /*0430*/  FMUL R5, R3, 1.4426950216293334961 ;  /* 0x3fb8aa3b03057820 */ /* 0x000fca0000400000 */
[----:B------:R-:W-:-:S07]  /*0440*/  FSETP.GEU.AND P2, PT, R5, -126, PT ;  /* 0xc2fc00000500780b */ /* 0x000fce0003f4e000 */
[----:B------:R-:W-:-:S04]  /*0450*/  @!P1 FMUL R2, R2, 0.5 ;  /* 0x3f00000002029820 */ /* 0x000fc80000400000 */
[----:B------:R-:W0:Y:S02]  /*0460*/  MUFU.EX2 R3, R2 ;  /* 0x0000000200037308 */ /* 0x000e240000000800 */
[----:B------:R-:W-:-:S06]  /*0470*/  @!P2 FMUL R5, R5, 0.5 ;  /* 0x3f0000000505a820 */ /* 0x000fcc0000400000 */
[----:B------:R1:W2:Y:S01]  /*0480*/  MUFU.EX2 R11, R5 ;  /* 0x00000005000b7308 */ /* 0x0002a20000000800 */
[----:B0-----:R-:W-:Y:S01]  /*0490*/  @!P1 FMUL R3, R3, R3 ;  /* 0x0000000303039220 */ /* 0x001fe20000400000 */
[----:B-1----:R-:W-:-:S03]  /*04a0*/  LOP3.LUT R5, R10, 0x7f, RZ, 0xc0, !PT ;  /* 0x0000007f0a057812 */ /* 0x002fc600078ec0ff */
[----:B------:R-:W-:Y:S01]  /*04b0*/  FADD R3, R3, 1 ;  /* 0x3f80000003037421 */ /* 0x000fe20000000000 */
[----:B------:R-:W-:Y:S01]  /*04c0*/  LEA R10, R5, UR4, 0x2 ;  /* 0x00000004050a7c11 */ /* 0x000fe2000f8e10ff */
[----:B--2---:R-:W-:-:S03]  /*04d0*/  @!P2 FMUL R11, R11, R11 ;  /* 0x0000000b0b0ba220 */ /* 0x004fc60000400000 */
[----:B------:R-:W-:Y:S02]  /*04e0*/  FSETP.GT.AND P1, PT, R3, 8.50705917302346158658e+37, PT ;  /* 0x7e8000000300780b */ /* 0x000fe40003f24000 */
[----:B------:R-:W-:Y:S01]  /*04f0*/  PRMT R0, R5, 0x6540, R0 ;  /* 0x0000654005007816 */ /* 0x000fe20000000000 */
[----:B------:R-:W-:Y:S01]  /*0500*/  FADD R11, R11, 1 ;  /* 0x3f8000000b0b7421 */ /* 0x000fe20000000000 */
[----:B------:R-:W-:-:S04]  /*0510*/  FSEL R2, R6, 1, P1 ;  /* 0x3f80000006027808 */ /* 0x000fc80000800000 */
[----:B------:R-:W-:-:S04]  /*0520*/  FSETP.GT.AND P2, PT, R11, 8.50705917302346158658e+37, PT ;  /* 0x7e8000000b00780b */ /* 0x000fc80003f44000 */
[----:B------:R-:W-:Y:S01]  /*0530*/  FSEL R6, R6, 1, P2 ;  /* 0x3f80000006067808 */ /* 0x000fe20001000000 */
[----:B------:R-:W-:Y:S01]  /*0540*/  @P1 FMUL R3, R3, 0.25 ;  /* 0x3e80000003031820 */ /* 0x000fe20000400000 */
[----:B------:R-:W-:-:S05]  /*0550*/  ISETP.LT.AND P1, PT, R0, 0x400, !P0 ;  /* 0x000004000000780c */ /* 0x000fca0004721270 */
[----:B------:R-:W0:Y:S02]  /*0560*/  MUFU.RCP R3, R3 ;  /* 0x0000000300037308 */ /* 0x000e240000001000 */
[----:B------:R-:W-:-:S06]  /*0570*/  @P2 FMUL R11, R11, 0.25 ;  /* 0x3e8000000b0b2820 */ /* 0x000fcc0000400000 */
[----:B------:R-:W1:Y:S01]  /*0580*/  MUFU.RCP R11, R11 ;  /* 0x0000000b000b7308 */ /* 0x000e620000001000 */
[----:B0-----:R-:W-:-:S04]  /*0590*/  FMUL R2, R3, R2 ;  /* 0x0000000203027220 */ /* 0x001fc80000400000 */
[----:B------:R-:W-:Y:S01]  /*05a0*/  FMUL R12, R7, R2 ;  /* 0x00000002070c7220 */ /* 0x000fe20000400000 */
[----:B------:R-:W-:Y:S01]  /*05b0*/  SHF.R.S32.HI R7, RZ, 0x1f, R8 ;  /* 0x0000001fff077819 */ /* 0x000fe20000011408 */
[----:B------:R-:W0:Y:S01]  /*05c0*/  LDC.64 R2, c[0x0][0x238] ;  /* 0x00008e00ff027b82 */ /* 0x000e220000000a00 */
[----:B-1----:R-:W-:Y:S02]  /*05d0*/  FMUL R13, R11, R6 ;  /* 0x000000060b0d7220 */ /* 0x002fe40000400000 */
[----:B------:R-:W-:Y:S02]  /*05e0*/  LEA.HI R7, R7, R8, RZ, 0x2 ;  /* 0x0000000807077211 */ /* 0x000fe400078f10ff */
[----:B------:R-:W-:Y:S01]  /*05f0*/  LOP3.LUT R6, R0, 0x80, RZ, 0xfc, !PT ;  /* 0x0000008000067812 */ /* 0x000fe200078efcff */
[----:B------:R-:W-:Y:S01]  /*0600*/  FMUL R13, R4, R13 ;  /* 0x0000000d040d7220 */ /* 0x000fe20000400000 */
[C---:B------:R-:W-:Y:S02]  /*0610*/  SHF.L.U32 R4, R7.reuse, 0xa, RZ ;  /* 0x0000000a07047819 */ /* 0x040fe400000006ff */
[----:B------:R-:W-:-:S02]  /*0620*/  LOP3.LUT R7, R7, 0xfffffffc, RZ, 0xc0, !PT ;  /* 0xfffffffc07077812 */ /* 0x000fc400078ec0ff */
[----:B------:R-:W-:Y:S01]  /*0630*/  STS.64 [R9], R12 ;  /* 0x0000000c09007388 */ /* 0x000fe20000000a00 */
[----:B------:R-:W-:Y:S01]  /*0640*/  LOP3.LUT R4, R4, 0xfffff000, RZ, 0xc0, !PT ;  /* 0xfffff00004047812 */ /* 0x000fe200078ec0ff */
[----:B------:R-:W-:Y:S03]  /*0650*/  BAR.SYNC.DEFER_BLOCKING 0x0 ;  /* 0x0000000000007b1d */ /* 0x000fe60000010000 */
[----:B------:R-:W-:Y:S02]  /*0660*/  IADD3 R7, R4, R8, -R7 ;  /* 0x0000000804077210 */ /* 0x000fe40007ffe807 */
[----:B------:R-:W-:Y:S02]  /*0670*/  ISETP.LT.AND P0, PT, R6, 0x400, !P0 ;  /* 0x000004000600780c */ /* 0x000fe40004701270 */
[----:B------:R-:W-:-:S05]  /*0680*/  LEA R5, R0, R7, 0x2 ;  /* 0x0000000700057211 */ /* 0x000fca00078e10ff */
[----:B0-----:R-:W-:Y:S01]  /*0690*/  IMAD.WIDE R4, R5, 0x4, R2 ;  /* 0x0000000405047825 */ /* 0x001fe200078e0202 */
[----:B------:R-:W0:Y:S04]  /*06a0*/  LDS R11, [R10] ;  /* 0x000000000a0b7984 */ /* 0x000e280000000800 */
[----:B0-----:R0:W-:Y:S02]  /*06b0*/  @P1 STG.E desc[UR6][R4.64], R11 ;  /* 0x0000000b04001986 */ /* 0x0011e4000c101906 */
[----:B0-----:R-:W-:Y:S05]  /*06c0*/  @!P0 EXIT ;  /* 0x000000000000894d */ /* 0x001fea0003800000 */
[----:B0-----:R-:W0:Y:S01]  /*06d0*/  LDS R5, [R10+0x200] ;  /* 0x000200000a057984 */ /* 0x001e220000000800 */
[----:B------:R-:W-:-:S05]  /*06e0*/  LEA R7, R6, R7, 0x2 ;  /* 0x0000000706077211 */ /* 0x000fca00078e10ff */
[----:B------:R-:W-:-:S05]  /*06f0*/  IMAD.WIDE R2, R7, 0x4, R2 ;  /* 0x0000000407027825 */ /* 0x000fca00078e0202 */
[----:B0-----:R-:W-:Y:S01]  /*0700*/  STG.E desc[UR6][R2.64], R5 ;  /* 0x0000000502007986 */ /* 0x001fe2000c101906 */
[----:B------:R-:W-:Y:S05]  /*0710*/  EXIT ;  /* 0x000000000000794d */ /* 0x000fea0003800000 */
.L_x_0:
[----:B------:R-:W-:-:S00]  /*0720*/  BRA `(.L_x_0) ;  /* 0xfffffffc00fc7947 */ /* 0x000fc0000383ffff */
[----:B------:R-:W-:-:S00]  /*0730*/  NOP ;  /* 0x0000000000007918 */ /* 0x000fc00000000000 */
        /* <DEDUP_REMOVED lines=12> */
.L_x_1:


//--------------------- .nv.global.init           --------------------------
	.section	.nv.global.init,"aw",@progbits
.nv.global.init:
	.type		_$_str,@object
	.size		_$_str,(_$_str_$_2 - _$_str)
_$_str:
        /*0000*/ 	.byte	0x5f, 0x5f, 0x43, 0x55, 0x44, 0x41, 0x5f, 0x46, 0x54, 0x5a, 0x00
	.type		_$_str_$_2,@object
	.size		_$_str_$_2,(.L_1 - _$_str_$_2)
_$_str_$_2:
        /*000b*/ 	.byte	0x5f, 0x5f, 0x43, 0x55, 0x44, 0x41, 0x5f, 0x50, 0x52, 0x45, 0x43, 0x5f, 0x53, 0x51, 0x52, 0x54
        /*001b*/ 	.byte	0x00
.L_1:


//--------------------- .nv.shared.triton_poi_fused__native_batch_norm_legit_no_training_silu_38 --------------------------
	.section	.nv.shared.triton_poi_fused__native_batch_norm_legit_no_training_silu_38,"aw",@nobits
	.sectionflags	@""
	.align	16
	.zero		1024


//--------------------- .nv.constant0.triton_poi_fused__native_batch_norm_legit_no_training_silu_38 --------------------------
	.section	.nv.constant0.triton_poi_fused__native_batch_norm_legit_no_training_silu_38,"a",@progbits
	.sectionflags	@""
	.align	4
.nv.constant0.triton_poi_fused__native_batch_norm_legit_no_training_silu_38:
	.zero		584
